//
// Generated by NVIDIA NVVM Compiler
//
// Compiler Build ID: CL-36424714
// Cuda compilation tools, release 13.0, V13.0.88
// Based on NVVM 20.0.0
//

.version 9.0
.target sm_100
.address_size 64

	// .globl	_Z7replacePiS_i

.visible .entry _Z7replacePiS_i(
	.param .u64 .ptr .align 1 _Z7replacePiS_i_param_0,
	.param .u64 .ptr .align 1 _Z7replacePiS_i_param_1,
	.param .u32 _Z7replacePiS_i_param_2
)
{
	.local .align 16 .b8 	__local_depot0[400];
	.reg .b64 	%SP;
	.reg .b64 	%SPL;
	.reg .pred 	%p<23>;
	.reg .b32 	%r<197>;
	.reg .b64 	%rd<77>;

	mov.u64 	%SPL, __local_depot0;
	ld.param.u64 	%rd5, [_Z7replacePiS_i_param_0];
	ld.param.u64 	%rd6, [_Z7replacePiS_i_param_1];
	ld.param.u32 	%r40, [_Z7replacePiS_i_param_2];
	cvta.to.global.u64 	%rd1, %rd6;
	cvta.to.global.u64 	%rd2, %rd5;
	add.u64 	%rd3, %SPL, 0;
	setp.lt.s32 	%p2, %r40, 1;
	@%p2 bra 	$L__BB0_24;
	mov.u32 	%r42, %ntid.x;
	mov.u32 	%r44, %tid.x;
	setp.eq.s32 	%p3, %r44, 0;
	add.s32 	%r46, %r42, -1;
	setp.eq.s32 	%p4, %r44, %r46;
	or.pred  	%p1, %p3, %p4;
	add.s32 	%r1, %r40, -1;
	mul.lo.s32 	%r2, %r40, %r44;
	mov.b32 	%r180, 0;
	not.pred 	%p6, %p1;
$L__BB0_2:
	setp.ne.s32 	%p5, %r180, 0;
	and.pred  	%p7, %p6, %p5;
	setp.ne.s32 	%p8, %r180, %r1;
	and.pred  	%p9, %p7, %p8;
	@%p9 bra 	$L__BB0_4;
	add.s32 	%r178, %r180, %r2;
	mul.wide.u32 	%rd74, %r178, 4;
	add.s64 	%rd75, %rd2, %rd74;
	ld.global.u32 	%r179, [%rd75];
	add.s64 	%rd76, %rd1, %rd74;
	st.global.u32 	[%rd76], %r179;
	bra.uni 	$L__BB0_23;
$L__BB0_4:
	add.s32 	%r48, %r180, %r2;
	mul.wide.u32 	%rd8, %r48, 4;
	add.s64 	%rd9, %rd2, %rd8;
	ld.global.u32 	%r183, [%rd9];
	add.s64 	%rd4, %rd1, %rd8;
	mov.b32 	%r182, 0;
	st.global.u32 	[%rd4], %r182;
	setp.lt.s32 	%p10, %r183, 1;
	@%p10 bra 	$L__BB0_7;
	mov.b32 	%r182, 0;
$L__BB0_6:
	and.b32  	%r50, %r183, 1;
	mul.wide.u32 	%rd10, %r182, 4;
	add.s64 	%rd11, %rd3, %rd10;
	st.local.u32 	[%rd11], %r50;
	shr.u32 	%r11, %r183, 1;
	add.s32 	%r182, %r182, 1;
	setp.lt.u32 	%p11, %r183, 2;
	mov.u32 	%r183, %r11;
	@%p11 bra 	$L__BB0_7;
	bra.uni 	$L__BB0_6;
$L__BB0_7:
	setp.lt.s32 	%p12, %r182, 1;
	@%p12 bra 	$L__BB0_23;
	and.b32  	%r6, %r182, 15;
	setp.lt.u32 	%p13, %r182, 16;
	mov.b32 	%r196, 0;
	mov.u32 	%r192, %r182;
	@%p13 bra 	$L__BB0_12;
	add.s32 	%r185, %r182, -8;
	and.b32  	%r54, %r182, -16;
	neg.s32 	%r184, %r54;
	mov.b32 	%r196, 0;
$L__BB0_10:
	.pragma "nounroll";
	add.s32 	%r55, %r185, 7;
	mul.lo.s32 	%r56, %r196, 10;
	mul.wide.u32 	%rd12, %r55, 4;
	add.s64 	%rd13, %rd3, %rd12;
	ld.local.u32 	%r57, [%rd13];
	sub.s32 	%r58, %r56, %r57;
	mul.lo.s32 	%r59, %r58, 10;
	add.s32 	%r60, %r185, 6;
	mul.wide.u32 	%rd14, %r60, 4;
	add.s64 	%rd15, %rd3, %rd14;
	ld.local.u32 	%r61, [%rd15];
	sub.s32 	%r62, %r59, %r61;
	mul.lo.s32 	%r63, %r62, 10;
	add.s32 	%r64, %r185, 5;
	mul.wide.u32 	%rd16, %r64, 4;
	add.s64 	%rd17, %rd3, %rd16;
	ld.local.u32 	%r65, [%rd17];
	sub.s32 	%r66, %r63, %r65;
	mul.lo.s32 	%r67, %r66, 10;
	add.s32 	%r68, %r185, 4;
	mul.wide.u32 	%rd18, %r68, 4;
	add.s64 	%rd19, %rd3, %rd18;
	ld.local.u32 	%r69, [%rd19];
	sub.s32 	%r70, %r67, %r69;
	mul.lo.s32 	%r71, %r70, 10;
	add.s32 	%r72, %r185, 3;
	mul.wide.u32 	%rd20, %r72, 4;
	add.s64 	%rd21, %rd3, %rd20;
	ld.local.u32 	%r73, [%rd21];
	sub.s32 	%r74, %r71, %r73;
	mul.lo.s32 	%r75, %r74, 10;
	add.s32 	%r76, %r185, 2;
	mul.wide.u32 	%rd22, %r76, 4;
	add.s64 	%rd23, %rd3, %rd22;
	ld.local.u32 	%r77, [%rd23];
	sub.s32 	%r78, %r75, %r77;
	mul.lo.s32 	%r79, %r78, 10;
	add.s32 	%r80, %r185, 1;
	mul.wide.u32 	%rd24, %r80, 4;
	add.s64 	%rd25, %rd3, %rd24;
	ld.local.u32 	%r81, [%rd25];
	sub.s32 	%r82, %r79, %r81;
	mul.lo.s32 	%r83, %r82, 10;
	add.s32 	%r84, %r185, -8;
	mul.wide.u32 	%rd26, %r185, 4;
	add.s64 	%rd27, %rd3, %rd26;
	ld.local.u32 	%r85, [%rd27];
	sub.s32 	%r86, %r83, %r85;
	mul.lo.s32 	%r87, %r86, 10;
	add.s32 	%r88, %r185, -1;
	mul.wide.u32 	%rd28, %r88, 4;
	add.s64 	%rd29, %rd3, %rd28;
	ld.local.u32 	%r89, [%rd29];
	sub.s32 	%r90, %r87, %r89;
	mul.lo.s32 	%r91, %r90, 10;
	add.s32 	%r92, %r185, -2;
	mul.wide.u32 	%rd30, %r92, 4;
	add.s64 	%rd31, %rd3, %rd30;
	ld.local.u32 	%r93, [%rd31];
	sub.s32 	%r94, %r91, %r93;
	mul.lo.s32 	%r95, %r94, 10;
	add.s32 	%r96, %r185, -3;
	mul.wide.u32 	%rd32, %r96, 4;
	add.s64 	%rd33, %rd3, %rd32;
	ld.local.u32 	%r97, [%rd33];
	sub.s32 	%r98, %r95, %r97;
	mul.lo.s32 	%r99, %r98, 10;
	add.s32 	%r100, %r185, -4;
	mul.wide.u32 	%rd34, %r100, 4;
	add.s64 	%rd35, %rd3, %rd34;
	ld.local.u32 	%r101, [%rd35];
	sub.s32 	%r102, %r99, %r101;
	mul.lo.s32 	%r103, %r102, 10;
	add.s32 	%r104, %r185, -5;
	mul.wide.u32 	%rd36, %r104, 4;
	add.s64 	%rd37, %rd3, %rd36;
	ld.local.u32 	%r105, [%rd37];
	sub.s32 	%r106, %r103, %r105;
	mul.lo.s32 	%r107, %r106, 10;
	add.s32 	%r108, %r185, -6;
	mul.wide.u32 	%rd38, %r108, 4;
	add.s64 	%rd39, %rd3, %rd38;
	ld.local.u32 	%r109, [%rd39];
	sub.s32 	%r110, %r107, %r109;
	mul.lo.s32 	%r111, %r110, 10;
	add.s32 	%r112, %r185, -7;
	mul.wide.u32 	%rd40, %r112, 4;
	add.s64 	%rd41, %rd3, %rd40;
	ld.local.u32 	%r113, [%rd41];
	sub.s32 	%r114, %r111, %r113;
	mul.lo.s32 	%r115, %r114, 10;
	mul.wide.u32 	%rd42, %r84, 4;
	add.s64 	%rd43, %rd3, %rd42;
	ld.local.u32 	%r116, [%rd43];
	sub.s32 	%r117, %r115, %r116;
	add.s32 	%r196, %r117, -1223331385;
	add.s32 	%r185, %r185, -16;
	add.s32 	%r184, %r184, 16;
	setp.ne.s32 	%p14, %r184, 0;
	@%p14 bra 	$L__BB0_10;
	add.s32 	%r192, %r185, 8;
$L__BB0_12:
	setp.eq.s32 	%p15, %r6, 0;
	@%p15 bra 	$L__BB0_22;
	and.b32  	%r23, %r182, 7;
	setp.lt.u32 	%p16, %r6, 8;
	@%p16 bra 	$L__BB0_15;
	add.s32 	%r119, %r192, -1;
	mul.lo.s32 	%r120, %r196, 10;
	mul.wide.u32 	%rd44, %r119, 4;
	add.s64 	%rd45, %rd3, %rd44;
	ld.local.u32 	%r121, [%rd45];
	sub.s32 	%r122, %r120, %r121;
	mul.lo.s32 	%r123, %r122, 10;
	add.s32 	%r124, %r192, -2;
	mul.wide.u32 	%rd46, %r124, 4;
	add.s64 	%rd47, %rd3, %rd46;
	ld.local.u32 	%r125, [%rd47];
	sub.s32 	%r126, %r123, %r125;
	mul.lo.s32 	%r127, %r126, 10;
	add.s32 	%r128, %r192, -3;
	mul.wide.u32 	%rd48, %r128, 4;
	add.s64 	%rd49, %rd3, %rd48;
	ld.local.u32 	%r129, [%rd49];
	sub.s32 	%r130, %r127, %r129;
	mul.lo.s32 	%r131, %r130, 10;
	add.s32 	%r132, %r192, -4;
	mul.wide.u32 	%rd50, %r132, 4;
	add.s64 	%rd51, %rd3, %rd50;
	ld.local.u32 	%r133, [%rd51];
	sub.s32 	%r134, %r131, %r133;
	mul.lo.s32 	%r135, %r134, 10;
	add.s32 	%r136, %r192, -5;
	mul.wide.u32 	%rd52, %r136, 4;
	add.s64 	%rd53, %rd3, %rd52;
	ld.local.u32 	%r137, [%rd53];
	sub.s32 	%r138, %r135, %r137;
	mul.lo.s32 	%r139, %r138, 10;
	add.s32 	%r140, %r192, -6;
	mul.wide.u32 	%rd54, %r140, 4;
	add.s64 	%rd55, %rd3, %rd54;
	ld.local.u32 	%r141, [%rd55];
	sub.s32 	%r142, %r139, %r141;
	mul.lo.s32 	%r143, %r142, 10;
	add.s32 	%r144, %r192, -7;
	mul.wide.u32 	%rd56, %r144, 4;
	add.s64 	%rd57, %rd3, %rd56;
	ld.local.u32 	%r145, [%rd57];
	sub.s32 	%r146, %r143, %r145;
	mul.lo.s32 	%r147, %r146, 10;
	add.s32 	%r192, %r192, -8;
	mul.wide.u32 	%rd58, %r192, 4;
	add.s64 	%rd59, %rd3, %rd58;
	ld.local.u32 	%r148, [%rd59];
	sub.s32 	%r149, %r147, %r148;
	add.s32 	%r196, %r149, 11111111;
$L__BB0_15:
	setp.eq.s32 	%p17, %r23, 0;
	@%p17 bra 	$L__BB0_22;
	and.b32  	%r29, %r182, 3;
	setp.lt.u32 	%p18, %r23, 4;
	@%p18 bra 	$L__BB0_18;
	add.s32 	%r151, %r192, -1;
	mul.lo.s32 	%r152, %r196, 10;
	mul.wide.u32 	%rd60, %r151, 4;
	add.s64 	%rd61, %rd3, %rd60;
	ld.local.u32 	%r153, [%rd61];
	sub.s32 	%r154, %r152, %r153;
	mul.lo.s32 	%r155, %r154, 10;
	add.s32 	%r156, %r192, -2;
	mul.wide.u32 	%rd62, %r156, 4;
	add.s64 	%rd63, %rd3, %rd62;
	ld.local.u32 	%r157, [%rd63];
	sub.s32 	%r158, %r155, %r157;
	mul.lo.s32 	%r159, %r158, 10;
	add.s32 	%r160, %r192, -3;
	mul.wide.u32 	%rd64, %r160, 4;
	add.s64 	%rd65, %rd3, %rd64;
	ld.local.u32 	%r161, [%rd65];
	sub.s32 	%r162, %r159, %r161;
	mul.lo.s32 	%r163, %r162, 10;
	add.s32 	%r192, %r192, -4;
	mul.wide.u32 	%rd66, %r192, 4;
	add.s64 	%rd67, %rd3, %rd66;
	ld.local.u32 	%r164, [%rd67];
	sub.s32 	%r165, %r163, %r164;
	add.s32 	%r196, %r165, 1111;
$L__BB0_18:
	setp.eq.s32 	%p19, %r29, 0;
	@%p19 bra 	$L__BB0_22;
	add.s32 	%r166, %r192, -1;
	mul.lo.s32 	%r167, %r196, 10;
	mul.wide.u32 	%rd68, %r166, 4;
	add.s64 	%rd69, %rd3, %rd68;
	ld.local.u32 	%r168, [%rd69];
	sub.s32 	%r169, %r167, %r168;
	add.s32 	%r196, %r169, 1;
	setp.eq.s32 	%p20, %r29, 1;
	@%p20 bra 	$L__BB0_22;
	add.s32 	%r170, %r192, -2;
	mul.lo.s32 	%r171, %r196, 10;
	mul.wide.u32 	%rd70, %r170, 4;
	add.s64 	%rd71, %rd3, %rd70;
	ld.local.u32 	%r172, [%rd71];
	sub.s32 	%r173, %r171, %r172;
	add.s32 	%r196, %r173, 1;
	setp.eq.s32 	%p21, %r29, 2;
	@%p21 bra 	$L__BB0_22;
	add.s32 	%r174, %r192, -3;
	mul.lo.s32 	%r175, %r196, 10;
	mul.wide.u32 	%rd72, %r174, 4;
	add.s64 	%rd73, %rd3, %rd72;
	ld.local.u32 	%r176, [%rd73];
	sub.s32 	%r177, %r175, %r176;
	add.s32 	%r196, %r177, 1;
$L__BB0_22:
	st.global.u32 	[%rd4], %r196;
$L__BB0_23:
	add.s32 	%r180, %r180, 1;
	setp.ne.s32 	%p22, %r180, %r40;
	@%p22 bra 	$L__BB0_2;
$L__BB0_24:
	ret;

}


// ===== COMPILED SASS (sm_100) =====

	.target	sm_100

	.elftype	@"ET_EXEC"


//--------------------- .note.nv.tkinfo           --------------------------
	.section	.note.nv.tkinfo,"",@"SHT_NOTE"
	.sectionflags	@"SHF_NOTE_NV_TKINFO"
	.tkinfo
        /*0018*/ 	.word	0x00000002
        /*0030*/ 	.string	""
        /*0030*/ 	.string	"ptxas"
        /*0030*/ 	.string	"Cuda compilation tools, release 13.0, V13.0.88"
        /*0030*/ 	.string	"Build cuda_13.0.r13.0/compiler.36424714_0"
        /*0030*/ 	.string	"-arch sm_100 -m 64 "



//--------------------- .note.nv.cuinfo           --------------------------
	.section	.note.nv.cuinfo,"",@"SHT_NOTE"
	.sectionflags	@"SHF_NOTE_NV_CUINFO"
        /*0018*/ 	.short	0x0002
        /*001a*/ 	.short	0x0064
        /*001c*/ 	.short	0x0082
	.zero		2


//--------------------- .nv.info                  --------------------------
	.section	.nv.info,"",@"SHT_CUDA_INFO"
	.align	4


	//----- nvinfo : EIATTR_REGCOUNT
	.align		4
        /*0000*/ 	.byte	0x04, 0x2f
        /*0002*/ 	.short	(.L_1 - .L_0)
	.align		4
.L_0:
        /*0004*/ 	.word	index@(_Z7replacePiS_i)
        /*0008*/ 	.word	0x0000001d


	//----- nvinfo : EIATTR_FRAME_SIZE
	.align		4
.L_1:
        /*000c*/ 	.byte	0x04, 0x11
        /*000e*/ 	.short	(.L_3 - .L_2)
	.align		4
.L_2:
        /*0010*/ 	.word	index@(_Z7replacePiS_i)
        /*0014*/ 	.word	0x00000190


	//----- nvinfo : EIATTR_MIN_STACK_SIZE
	.align		4
.L_3:
        /*0018*/ 	.byte	0x04, 0x12
        /*001a*/ 	.short	(.L_5 - .L_4)
	.align		4
.L_4:
        /*001c*/ 	.word	index@(_Z7replacePiS_i)
        /*0020*/ 	.word	0x00000190
.L_5:


//--------------------- .nv.compat                --------------------------
	.section	.nv.compat,"",@"SHT_CUDA_COMPAT_INFO"
	.align	4
        /*0000*/ 	.byte	0x02, 0x09, 0x00, 0x00, 0x02, 0x02, 0x01, 0x00, 0x02, 0x05, 0x05, 0x00, 0x03, 0x07, 0x01, 0x01
        /*0010*/ 	.byte	0x02, 0x03, 0x00, 0x00, 0x02, 0x06, 0x01, 0x00, 0x04, 0x0b, 0x08, 0x00, 0x09, 0x00, 0x00, 0x00
        /*0020*/ 	.byte	0x00, 0x00, 0x00, 0x00


//--------------------- .nv.info._Z7replacePiS_i  --------------------------
	.section	.nv.info._Z7replacePiS_i,"",@"SHT_CUDA_INFO"
	.sectionflags	@""
	.align	4


	//----- nvinfo : EIATTR_CUDA_API_VERSION
	.align		4
        /*0000*/ 	.byte	0x04, 0x37
        /*0002*/ 	.short	(.L_7 - .L_6)
.L_6:
        /*0004*/ 	.word	0x00000082


	//----- nvinfo : EIATTR_KPARAM_INFO
	.align		4
.L_7:
        /*0008*/ 	.byte	0x04, 0x17
        /*000a*/ 	.short	(.L_9 - .L_8)
.L_8:
        /*000c*/ 	.word	0x00000000
        /*0010*/ 	.short	0x0002
        /*0012*/ 	.short	0x0010
        /*0014*/ 	.byte	0x00, 0xf0, 0x11, 0x00


	//----- nvinfo : EIATTR_KPARAM_INFO
	.align		4
.L_9:
        /*0018*/ 	.byte	0x04, 0x17
        /*001a*/ 	.short	(.L_11 - .L_10)
.L_10:
        /*001c*/ 	.word	0x00000000
        /*0020*/ 	.short	0x0001
        /*0022*/ 	.short	0x0008
        /*0024*/ 	.byte	0x00, 0xf5, 0x21, 0x00


	//----- nvinfo : EIATTR_KPARAM_INFO
	.align		4
.L_11:
        /*0028*/ 	.byte	0x04, 0x17
        /*002a*/ 	.short	(.L_13 - .L_12)
.L_12:
        /*002c*/ 	.word	0x00000000
        /*0030*/ 	.short	0x0000
        /*0032*/ 	.short	0x0000
        /*0034*/ 	.byte	0x00, 0xf5, 0x21, 0x00


	//----- nvinfo : EIATTR_SPARSE_MMA_MASK
	.align		4
.L_13:
        /*0038*/ 	.byte	0x03, 0x50
        /*003a*/ 	.short	0x0000


	//----- nvinfo : EIATTR_MAXREG_COUNT
	.align		4
        /*003c*/ 	.byte	0x03, 0x1b
        /*003e*/ 	.short	0x00ff


	//----- nvinfo : EIATTR_MERCURY_ISA_VERSION
	.align		4
        /*0040*/ 	.byte	0x03, 0x5f
        /*0042*/ 	.short	0x0101


	//----- nvinfo : EIATTR_VRC_CTA_INIT_COUNT
	.align		4
        /*0044*/ 	.byte	0x02, 0x4a
	.zero		1
	.zero		1


	//----- nvinfo : EIATTR_EXIT_INSTR_OFFSETS
	.align		4
        /*0048*/ 	.byte	0x04, 0x1c
        /*004a*/ 	.short	(.L_15 - .L_14)


	//   ....[0]....
.L_14:
        /*004c*/ 	.word	0x00000040


	//   ....[1]....
        /*0050*/ 	.word	0x00000df0


	//----- nvinfo : EIATTR_CRS_STACK_SIZE
	.align		4
.L_15:
        /*0054*/ 	.byte	0x04, 0x1e
        /*0056*/ 	.short	(.L_17 - .L_16)
.L_16:
        /*0058*/ 	.word	0x00000000


	//----- nvinfo : EIATTR_CBANK_PARAM_SIZE
	.align		4
.L_17:
        /*005c*/ 	.byte	0x03, 0x19
        /*005e*/ 	.short	0x0014


	//----- nvinfo : EIATTR_PARAM_CBANK
	.align		4
        /*0060*/ 	.byte	0x04, 0x0a
        /*0062*/ 	.short	(.L_19 - .L_18)
	.align		4
.L_18:
        /*0064*/ 	.word	index@(.nv.constant0._Z7replacePiS_i)
        /*0068*/ 	.short	0x0380
        /*006a*/ 	.short	0x0014


	//----- nvinfo : EIATTR_SW_WAR
	.align		4
.L_19:
        /*006c*/ 	.byte	0x04, 0x36
        /*006e*/ 	.short	(.L_21 - .L_20)
.L_20:
        /*0070*/ 	.word	0x00000008
.L_21:


//--------------------- .nv.callgraph             --------------------------
	.section	.nv.callgraph,"",@"SHT_CUDA_CALLGRAPH"
	.align	4
	.sectionentsize	8
	.align		4
        /*0000*/ 	.word	0x00000000
	.align		4
        /*0004*/ 	.word	0xffffffff
	.align		4
        /*0008*/ 	.word	0x00000000
	.align		4
        /*000c*/ 	.word	0xfffffffe
	.align		4
        /*0010*/ 	.word	0x00000000
	.align		4
        /*0014*/ 	.word	0xfffffffd
	.align		4
        /*0018*/ 	.word	0x00000000
	.align		4
        /*001c*/ 	.word	0xfffffffc


//--------------------- .text._Z7replacePiS_i     --------------------------
	.section	.text._Z7replacePiS_i,"ax",@progbits
	.align	128
        .global         _Z7replacePiS_i
        .type           _Z7replacePiS_i,@function
        .size           _Z7replacePiS_i,(.L_x_18 - _Z7replacePiS_i)
        .other          _Z7replacePiS_i,@"STO_CUDA_ENTRY STV_DEFAULT"
_Z7replacePiS_i:
.text._Z7replacePiS_i:
[----:B------:R-:W0:Y:S08]  /*0000*/  LDC R1, c[0x0][0x37c] ;  /* 0x0000df00ff017b82 */ /* 0x000e300000000800 */
[----:B------:R-:W1:Y:S01]  /*0010*/  LDC R4, c[0x0][0x390] ;  /* 0x0000e400ff047b82 */ /* 0x000e620000000800 */
[----:B0-----:R-:W-:Y:S02]  /*0020*/  IADD3 R1, PT, PT, R1, -0x190, RZ ;  /* 0xfffffe7001017810 */ /* 0x001fe40007ffe0ff */
[----:B-1----:R-:W-:-:S13]  /*0030*/  ISETP.GE.AND P0, PT, R4, 0x1, PT ;  /* 0x000000010400780c */ /* 0x002fda0003f06270 */
[----:B------:R-:W-:Y:S05]  /*0040*/  @!P0 EXIT ;  /* 0x000000000000894d */ /* 0x000fea0003800000 */
[----:B------:R-:W0:Y:S01]  /*0050*/  S2R R0, SR_TID.X ;  /* 0x0000000000007919 */ /* 0x000e220000002100 */
[----:B------:R-:W1:Y:S01]  /*0060*/  LDCU UR4, c[0x0][0x360] ;  /* 0x00006c00ff0477ac */ /* 0x000e620008000800 */
[----:B------:R-:W-:Y:S01]  /*0070*/  VIADD R4, R4, 0xffffffff ;  /* 0xffffffff04047836 */ /* 0x000fe20000000000 */
[----:B------:R-:W2:Y:S01]  /*0080*/  LDCU.64 UR6, c[0x0][0x358] ;  /* 0x00006b00ff0677ac */ /* 0x000ea20008000a00 */
[----:B-1----:R-:W-:-:S06]  /*0090*/  UIADD3 UR4, UPT, UPT, UR4, -0x1, URZ ;  /* 0xffffffff04047890 */ /* 0x002fcc000fffe0ff */
[----:B0-----:R-:W-:Y:S01]  /*00a0*/  ISETP.NE.AND P0, PT, R0, UR4, PT ;  /* 0x0000000400007c0c */ /* 0x001fe2000bf05270 */
[----:B------:R-:W-:-:S03]  /*00b0*/  UMOV UR4, URZ ;  /* 0x000000ff00047c82 */ /* 0x000fc60008000000 */
[----:B--2---:R-:W-:-:S13]  /*00c0*/  ISETP.EQ.OR P0, PT, R0, RZ, !P0 ;  /* 0x000000ff0000720c */ /* 0x004fda0004702670 */
.L_x_16:
[----:B------:R-:W-:Y:S01]  /*00d0*/  ISETP.NE.AND P1, PT, RZ, UR4, !P0 ;  /* 0x00000004ff007c0c */ /* 0x000fe2000c725270 */
[----:B------:R-:W-:Y:S01]  /*00e0*/  BSSY.RECONVERGENT B0, `(.L_x_0) ;  /* 0x00000cc000007945 */ /* 0x000fe20003800200 */
[----:B------:R-:W-:-:S13]  /*00f0*/  ISETP.NE.AND P2, PT, R4, UR4, PT ;  /* 0x0000000404007c0c */ /* 0x000fda000bf45270 */
[----:B01----:R-:W-:Y:S05]  /*0100*/  @P1 BRA P2, `(.L_x_1) ;  /* 0x0000000000241947 */ /* 0x003fea0001000000 */
[----:B------:R-:W0:Y:S08]  /*0110*/  LDC R5, c[0x0][0x390] ;  /* 0x0000e400ff057b82 */ /* 0x000e300000000800 */
[----:B------:R-:W1:Y:S08]  /*0120*/  LDC.64 R2, c[0x0][0x380] ;  /* 0x0000e000ff027b82 */ /* 0x000e700000000a00 */
[----:B------:R-:W2:Y:S01]  /*0130*/  LDC.64 R6, c[0x0][0x388] ;  /* 0x0000e200ff067b82 */ /* 0x000ea20000000a00 */
[----:B0-----:R-:W-:-:S04]  /*0140*/  IMAD R5, R0, R5, UR4 ;  /* 0x0000000400057e24 */ /* 0x001fc8000f8e0205 */
[----:B-1----:R-:W-:-:S06]  /*0150*/  IMAD.WIDE.U32 R2, R5, 0x4, R2 ;  /* 0x0000000405027825 */ /* 0x002fcc00078e0002 */
[----:B------:R-:W3:Y:S01]  /*0160*/  LDG.E R3, desc[UR6][R2.64] ;  /* 0x0000000602037981 */ /* 0x000ee2000c1e1900 */
[----:B--2---:R-:W-:-:S05]  /*0170*/  IMAD.WIDE.U32 R6, R5, 0x4, R6 ;  /* 0x0000000405067825 */ /* 0x004fca00078e0006 */
[----:B---3--:R0:W-:Y:S01]  /*0180*/  STG.E desc[UR6][R6.64], R3 ;  /* 0x0000000306007986 */ /* 0x0081e2000c101906 */
[----:B------:R-:W-:Y:S05]  /*0190*/  BRA `(.L_x_2) ;  /* 0x0000000c00007947 */ /* 0x000fea0003800000 */
.L_x_1:
[----:B------:R-:W0:Y:S08]  /*01a0*/  LDC R5, c[0x0][0x390] ;  /* 0x0000e400ff057b82 */ /* 0x000e300000000800 */
[----:B------:R-:W1:Y:S01]  /*01b0*/  LDC.64 R2, c[0x0][0x380] ;  /* 0x0000e000ff027b82 */ /* 0x000e620000000a00 */
[----:B0-----:R-:W-:-:S04]  /*01c0*/  IMAD R5, R0, R5, UR4 ;  /* 0x0000000400057e24 */ /* 0x001fc8000f8e0205 */
[----:B-1----:R-:W-:-:S03]  /*01d0*/  IMAD.WIDE.U32 R8, R5, 0x4, R2 ;  /* 0x0000000405087825 */ /* 0x002fc600078e0002 */
[----:B------:R-:W0:Y:S03]  /*01e0*/  LDC.64 R2, c[0x0][0x388] ;  /* 0x0000e200ff027b82 */ /* 0x000e260000000a00 */
[----:B------:R-:W2:Y:S01]  /*01f0*/  LDG.E R8, desc[UR6][R8.64] ;  /* 0x0000000608087981 */ /* 0x000ea2000c1e1900 */
[----:B------:R-:W-:Y:S01]  /*0200*/  BSSY.RECONVERGENT B1, `(.L_x_3) ;  /* 0x000000e000017945 */ /* 0x000fe20003800200 */
[----:B------:R-:W-:Y:S02]  /*0210*/  HFMA2 R6, -RZ, RZ, 0, 0 ;  /* 0x00000000ff067431 */ /* 0x000fe400000001ff */
[----:B0-----:R-:W-:-:S05]  /*0220*/  IMAD.WIDE.U32 R2, R5, 0x4, R2 ;  /* 0x0000000405027825 */ /* 0x001fca00078e0002 */
[----:B------:R0:W-:Y:S01]  /*0230*/  STG.E desc[UR6][R2.64], RZ ;  /* 0x000000ff02007986 */ /* 0x0001e2000c101906 */
[----:B--2---:R-:W-:-:S13]  /*0240*/  ISETP.GE.AND P1, PT, R8, 0x1, PT ;  /* 0x000000010800780c */ /* 0x004fda0003f26270 */
[----:B0-----:R-:W-:Y:S05]  /*0250*/  @!P1 BRA `(.L_x_4) ;  /* 0x0000000000209947 */ /* 0x001fea0003800000 */
[----:B------:R-:W-:-:S07]  /*0260*/  IMAD.MOV.U32 R6, RZ, RZ, RZ ;  /* 0x000000ffff067224 */ /* 0x000fce00078e00ff */
.L_x_5:
[----:B------:R-:W-:Y:S02]  /*0270*/  LOP3.LUT R5, R8, 0x1, RZ, 0xc0, !PT ;  /* 0x0000000108057812 */ /* 0x000fe400078ec0ff */
[C---:B------:R-:W-:Y:S01]  /*0280*/  LEA R10, R6.reuse, R1, 0x2 ;  /* 0x00000001060a7211 */ /* 0x040fe200078e10ff */
[----:B------:R-:W-:Y:S01]  /*0290*/  VIADD R6, R6, 0x1 ;  /* 0x0000000106067836 */ /* 0x000fe20000000000 */
[----:B------:R-:W-:Y:S02]  /*02a0*/  ISETP.GE.U32.AND P1, PT, R8, 0x2, PT ;  /* 0x000000020800780c */ /* 0x000fe40003f26070 */
[----:B------:R-:W-:Y:S01]  /*02b0*/  SHF.R.U32.HI R8, RZ, 0x1, R8 ;  /* 0x00000001ff087819 */ /* 0x000fe20000011608 */
[----:B------:R0:W-:Y:S10]  /*02c0*/  STL [R10], R5 ;  /* 0x000000050a007387 */ /* 0x0001f40000100800 */
[----:B0-----:R-:W-:Y:S05]  /*02d0*/  @P1 BRA `(.L_x_5) ;  /* 0xfffffffc00e41947 */ /* 0x001fea000383ffff */
.L_x_4:
[----:B------:R-:W-:Y:S05]  /*02e0*/  BSYNC.RECONVERGENT B1 ;  /* 0x0000000000017941 */ /* 0x000fea0003800200 */
.L_x_3:
[----:B------:R-:W-:-:S13]  /*02f0*/  ISETP.GE.AND P1, PT, R6, 0x1, PT ;  /* 0x000000010600780c */ /* 0x000fda0003f26270 */
[----:B------:R-:W-:Y:S05]  /*0300*/  @!P1 BRA `(.L_x_2) ;  /* 0x0000000800a49947 */ /* 0x000fea0003800000 */
[C---:B------:R-:W-:Y:S01]  /*0310*/  ISETP.GE.U32.AND P1, PT, R6.reuse, 0x10, PT ;  /* 0x000000100600780c */ /* 0x040fe20003f26070 */
[----:B------:R-:W-:Y:S01]  /*0320*/  BSSY.RECONVERGENT B1, `(.L_x_6) ;  /* 0x0000050000017945 */ /* 0x000fe20003800200 */
[----:B------:R-:W-:Y:S01]  /*0330*/  LOP3.LUT R25, R6, 0xf, RZ, 0xc0, !PT ;  /* 0x0000000f06197812 */ /* 0x000fe200078ec0ff */
[----:B------:R-:W-:Y:S01]  /*0340*/  IMAD.MOV.U32 R8, RZ, RZ, R6 ;  /* 0x000000ffff087224 */ /* 0x000fe200078e0006 */
[----:B------:R-:W-:-:S09]  /*0350*/  MOV R5, RZ ;  /* 0x000000ff00057202 */ /* 0x000fd20000000f00 */
[----:B------:R-:W-:Y:S05]  /*0360*/  @!P1 BRA `(.L_x_7) ;  /* 0x00000004002c9947 */ /* 0x000fea0003800000 */
[C---:B------:R-:W-:Y:S01]  /*0370*/  LOP3.LUT R7, R6.reuse, 0xfffffff0, RZ, 0xc0, !PT ;  /* 0xfffffff006077812 */ /* 0x040fe200078ec0ff */
[----:B------:R-:W-:Y:S01]  /*0380*/  BSSY.RECONVERGENT B2, `(.L_x_8) ;  /* 0x0000048000027945 */ /* 0x000fe20003800200 */
[----:B------:R-:W-:Y:S01]  /*0390*/  IADD3 R8, PT, PT, R6, -0x8, RZ ;  /* 0xfffffff806087810 */ /* 0x000fe20007ffe0ff */
[----:B------:R-:W-:Y:S01]  /*03a0*/  IMAD.MOV.U32 R5, RZ, RZ, RZ ;  /* 0x000000ffff057224 */ /* 0x000fe200078e00ff */
[----:B------:R-:W-:-:S07]  /*03b0*/  IADD3 R7, PT, PT, -R7, RZ, RZ ;  /* 0x000000ff07077210 */ /* 0x000fce0007ffe1ff */
.L_x_9:
[C---:B------:R-:W-:Y:S01]  /*03c0*/  VIADD R10, R8.reuse, 0x7 ;  /* 0x00000007080a7836 */ /* 0x040fe20000000000 */
[C---:B------:R-:W-:Y:S02]  /*03d0*/  IADD3 R12, PT, PT, R8.reuse, 0x6, RZ ;  /* 0x00000006080c7810 */ /* 0x040fe40007ffe0ff */
[----:B------:R-:W-:Y:S01]  /*03e0*/  IADD3 R14, PT, PT, R8, 0x5, RZ ;  /* 0x00000005080e7810 */ /* 0x000fe20007ffe0ff */
[--C-:B------:R-:W-:Y:S02]  /*03f0*/  IMAD R10, R10, 0x4, R1.reuse ;  /* 0x000000040a0a7824 */ /* 0x100fe400078e0201 */
[----:B------:R-:W-:Y:S01]  /*0400*/  IMAD R9, R12, 0x4, R1 ;  /* 0x000000040c097824 */ /* 0x000fe200078e0201 */
[----:B------:R-:W-:-:S03]  /*0410*/  IADD3 R12, PT, PT, R8, 0x4, RZ ;  /* 0x00000004080c7810 */ /* 0x000fc60007ffe0ff */
[----:B------:R-:W2:Y:S01]  /*0420*/  LDL R10, [R10] ;  /* 0x000000000a0a7983 */ /* 0x000ea20000100800 */
[--C-:B------:R-:W-:Y:S01]  /*0430*/  IMAD R14, R14, 0x4, R1.reuse ;  /* 0x000000040e0e7824 */ /* 0x100fe200078e0201 */
[----:B------:R-:W-:Y:S02]  /*0440*/  IADD3 R16, PT, PT, R8, 0x3, RZ ;  /* 0x0000000308107810 */ /* 0x000fe40007ffe0ff */
[----:B------:R-:W3:Y:S01]  /*0450*/  LDL R9, [R9] ;  /* 0x0000000009097983 */ /* 0x000ee20000100800 */
[--C-:B------:R-:W-:Y:S01]  /*0460*/  IMAD R12, R12, 0x4, R1.reuse ;  /* 0x000000040c0c7824 */ /* 0x100fe200078e0201 */
[----:B------:R-:W-:Y:S02]  /*0470*/  IADD3 R18, PT, PT, R8, 0x2, RZ ;  /* 0x0000000208127810 */ /* 0x000fe40007ffe0ff */
[----:B------:R0:W4:Y:S01]  /*0480*/  LDL R23, [R14] ;  /* 0x000000000e177983 */ /* 0x0001220000100800 */
[----:B------:R-:W-:Y:S01]  /*0490*/  IMAD R16, R16, 0x4, R1 ;  /* 0x0000000410107824 */ /* 0x000fe200078e0201 */
[----:B------:R-:W-:-:S02]  /*04a0*/  IADD3 R20, PT, PT, R8, 0x1, RZ ;  /* 0x0000000108147810 */ /* 0x000fc40007ffe0ff */
[----:B------:R1:W5:Y:S01]  /*04b0*/  LDL R24, [R12] ;  /* 0x000000000c187983 */ /* 0x0003620000100800 */
[--C-:B------:R-:W-:Y:S01]  /*04c0*/  IMAD R21, R18, 0x4, R1.reuse ;  /* 0x0000000412157824 */ /* 0x100fe200078e0201 */
[-C--:B------:R-:W-:Y:S02]  /*04d0*/  LEA R20, R20, R1.reuse, 0x2 ;  /* 0x0000000114147211 */ /* 0x080fe400078e10ff */
[----:B------:R1:W5:Y:S01]  /*04e0*/  LDL R22, [R16] ;  /* 0x0000000010167983 */ /* 0x0003620000100800 */
[C---:B------:R-:W-:Y:S01]  /*04f0*/  IMAD R19, R8.reuse, 0x4, R1 ;  /* 0x0000000408137824 */ /* 0x040fe200078e0201 */
[C---:B------:R-:W-:Y:S02]  /*0500*/  IADD3 R18, PT, PT, R8.reuse, -0x1, RZ ;  /* 0xffffffff08127810 */ /* 0x040fe40007ffe0ff */
[----:B------:R-:W5:Y:S01]  /*0510*/  LDL R21, [R21] ;  /* 0x0000000015157983 */ /* 0x000f620000100800 */
[----:B0-----:R-:W-:Y:S01]  /*0520*/  VIADD R14, R8, 0xfffffffe ;  /* 0xfffffffe080e7836 */ /* 0x001fe20000000000 */
[----:B------:R-:W-:-:S02]  /*0530*/  LEA R18, R18, R1, 0x2 ;  /* 0x0000000112127211 */ /* 0x000fc400078e10ff */
[----:B------:R-:W5:Y:S01]  /*0540*/  LDL R20, [R20] ;  /* 0x0000000014147983 */ /* 0x000f620000100800 */
[----:B-1----:R-:W-:Y:S01]  /*0550*/  VIADD R12, R8, 0xfffffffd ;  /* 0xfffffffd080c7836 */ /* 0x002fe20000000000 */
[-C--:B------:R-:W-:Y:S02]  /*0560*/  LEA R17, R14, R1.reuse, 0x2 ;  /* 0x000000010e117211 */ /* 0x080fe400078e10ff */
[----:B------:R-:W5:Y:S01]  /*0570*/  LDL R19, [R19] ;  /* 0x0000000013137983 */ /* 0x000f620000100800 */
[----:B------:R-:W-:Y:S01]  /*0580*/  VIADD R14, R8, 0xfffffffc ;  /* 0xfffffffc080e7836 */ /* 0x000fe20000000000 */
[----:B------:R-:W-:Y:S02]  /*0590*/  LEA R16, R12, R1, 0x2 ;  /* 0x000000010c107211 */ /* 0x000fe400078e10ff */
[----:B------:R-:W5:Y:S01]  /*05a0*/  LDL R18, [R18] ;  /* 0x0000000012127983 */ /* 0x000f620000100800 */
[----:B------:R-:W-:-:S03]  /*05b0*/  VIADD R12, R8, 0xfffffffb ;  /* 0xfffffffb080c7836 */ /* 0x000fc60000000000 */
[----:B------:R-:W5:Y:S01]  /*05c0*/  LDL R17, [R17] ;  /* 0x0000000011117983 */ /* 0x000f620000100800 */
[--C-:B------:R-:W-:Y:S01]  /*05d0*/  IMAD R15, R14, 0x4, R1.reuse ;  /* 0x000000040e0f7824 */ /* 0x100fe200078e0201 */
[----:B------:R-:W-:Y:S02]  /*05e0*/  IADD3 R26, PT, PT, R8, -0x6, RZ ;  /* 0xfffffffa081a7810 */ /* 0x000fe40007ffe0ff */
[----:B------:R-:W5:Y:S01]  /*05f0*/  LDL R16, [R16] ;  /* 0x0000000010107983 */ /* 0x000f620000100800 */
[----:B------:R-:W-:Y:S02]  /*0600*/  LEA R14, R12, R1, 0x2 ;  /* 0x000000010c0e7211 */ /* 0x000fe400078e10ff */
[----:B------:R-:W-:Y:S01]  /*0610*/  IADD3 R12, PT, PT, R8, -0x7, RZ ;  /* 0xfffffff9080c7810 */ /* 0x000fe20007ffe0ff */
[----:B------:R-:W5:Y:S01]  /*0620*/  LDL R15, [R15] ;  /* 0x000000000f0f7983 */ /* 0x000f620000100800 */
[----:B------:R-:W-:-:S03]  /*0630*/  IMAD R13, R26, 0x4, R1 ;  /* 0x000000041a0d7824 */ /* 0x000fc600078e0201 */
[----:B------:R-:W5:Y:S01]  /*0640*/  LDL R14, [R14] ;  /* 0x000000000e0e7983 */ /* 0x000f620000100800 */
[----:B------:R-:W-:Y:S01]  /*0650*/  IMAD R11, R12, 0x4, R1 ;  /* 0x000000040c0b7824 */ /* 0x000fe200078e0201 */
[----:B------:R-:W-:Y:S02]  /*0660*/  IADD3 R12, PT, PT, R8, -0x8, RZ ;  /* 0xfffffff8080c7810 */ /* 0x000fe40007ffe0ff */
[----:B------:R-:W5:Y:S02]  /*0670*/  LDL R13, [R13] ;  /* 0x000000000d0d7983 */ /* 0x000f640000100800 */
[----:B------:R-:W-:Y:S02]  /*0680*/  LEA R12, R12, R1, 0x2 ;  /* 0x000000010c0c7211 */ /* 0x000fe400078e10ff */
[----:B------:R-:W5:Y:S04]  /*0690*/  LDL R11, [R11] ;  /* 0x000000000b0b7983 */ /* 0x000f680000100800 */
[----:B------:R-:W5:Y:S01]  /*06a0*/  LDL R12, [R12] ;  /* 0x000000000c0c7983 */ /* 0x000f620000100800 */
[----:B------:R-:W-:-:S05]  /*06b0*/  VIADD R7, R7, 0x10 ;  /* 0x0000001007077836 */ /* 0x000fca0000000000 */
[----:B------:R-:W-:Y:S02]  /*06c0*/  ISETP.NE.AND P1, PT, R7, RZ, PT ;  /* 0x000000ff0700720c */ /* 0x000fe40003f25270 */
[----:B------:R-:W-:Y:S01]  /*06d0*/  IADD3 R8, PT, PT, R8, -0x10, RZ ;  /* 0xfffffff008087810 */ /* 0x000fe20007ffe0ff */
[----:B--2---:R-:W-:-:S04]  /*06e0*/  IMAD R10, R5, 0xa, -R10 ;  /* 0x0000000a050a7824 */ /* 0x004fc800078e0a0a */
[----:B---3--:R-:W-:-:S04]  /*06f0*/  IMAD R10, R10, 0xa, -R9 ;  /* 0x0000000a0a0a7824 */ /* 0x008fc800078e0a09 */
[----:B----4-:R-:W-:-:S04]  /*0700*/  IMAD R23, R10, 0xa, -R23 ;  /* 0x0000000a0a177824 */ /* 0x010fc800078e0a17 */
[----:B-----5:R-:W-:-:S04]  /*0710*/  IMAD R23, R23, 0xa, -R24 ;  /* 0x0000000a17177824 */ /* 0x020fc800078e0a18 */
[----:B------:R-:W-:-:S04]  /*0720*/  IMAD R22, R23, 0xa, -R22 ;  /* 0x0000000a17167824 */ /* 0x000fc800078e0a16 */
        /* <DEDUP_REMOVED lines=10> */
[----:B------:R-:W-:-:S05]  /*07d0*/  IMAD R11, R11, 0xa, -R12 ;  /* 0x0000000a0b0b7824 */ /* 0x000fca00078e0a0c */
[----:B------:R-:W-:Y:S01]  /*07e0*/  IADD3 R5, PT, PT, R11, -0x48ea8e39, RZ ;  /* 0xb71571c70b057810 */ /* 0x000fe20007ffe0ff */
[----:B------:R-:W-:Y:S06]  /*07f0*/  @P1 BRA `(.L_x_9) ;  /* 0xfffffff800f01947 */ /* 0x000fec000383ffff */
[----:B------:R-:W-:Y:S05]  /*0800*/  BSYNC.RECONVERGENT B2 ;  /* 0x0000000000027941 */ /* 0x000fea0003800200 */
.L_x_8:
[----:B------:R-:W-:-:S07]  /*0810*/  VIADD R8, R8, 0x8 ;  /* 0x0000000808087836 */ /* 0x000fce0000000000 */
.L_x_7:
[----:B------:R-:W-:Y:S05]  /*0820*/  BSYNC.RECONVERGENT B1 ;  /* 0x0000000000017941 */ /* 0x000fea0003800200 */
.L_x_6:
[----:B------:R-:W-:Y:S01]  /*0830*/  ISETP.NE.AND P1, PT, R25, RZ, PT ;  /* 0x000000ff1900720c */ /* 0x000fe20003f25270 */
[----:B------:R-:W-:-:S12]  /*0840*/  BSSY.RECONVERGENT B1, `(.L_x_10) ;  /* 0x0000054000017945 */ /* 0x000fd80003800200 */
[----:B------:R-:W-:Y:S05]  /*0850*/  @!P1 BRA `(.L_x_11) ;  /* 0x0000000400489947 */ /* 0x000fea0003800000 */
[----:B------:R-:W-:Y:S01]  /*0860*/  ISETP.GE.U32.AND P1, PT, R25, 0x8, PT ;  /* 0x000000081900780c */ /* 0x000fe20003f26070 */
[----:B------:R-:W-:Y:S01]  /*0870*/  BSSY.RECONVERGENT B2, `(.L_x_12) ;  /* 0x0000025000027945 */ /* 0x000fe20003800200 */
[----:B------:R-:W-:-:S04]  /*0880*/  LOP3.LUT R9, R6, 0x7, RZ, 0xc0, !PT ;  /* 0x0000000706097812 */ /* 0x000fc800078ec0ff */
[----:B------:R-:W-:-:S07]  /*0890*/  ISETP.NE.AND P2, PT, R9, RZ, PT ;  /* 0x000000ff0900720c */ /* 0x000fce0003f45270 */
[----:B------:R-:W-:Y:S06]  /*08a0*/  @!P1 BRA `(.L_x_13) ;  /* 0x0000000000849947 */ /* 0x000fec0003800000 */
[C---:B------:R-:W-:Y:S02]  /*08b0*/  IADD3 R10, PT, PT, R8.reuse, -0x1, RZ ;  /* 0xffffffff080a7810 */ /* 0x040fe40007ffe0ff */
[C---:B------:R-:W-:Y:S02]  /*08c0*/  IADD3 R12, PT, PT, R8.reuse, -0x2, RZ ;  /* 0xfffffffe080c7810 */ /* 0x040fe40007ffe0ff */
[----:B------:R-:W-:Y:S01]  /*08d0*/  IADD3 R14, PT, PT, R8, -0x3, RZ ;  /* 0xfffffffd080e7810 */ /* 0x000fe20007ffe0ff */
[----:B------:R-:W-:Y:S01]  /*08e0*/  IMAD R10, R10, 0x4, R1 ;  /* 0x000000040a0a7824 */ /* 0x000fe200078e0201 */
[-C--:B------:R-:W-:Y:S01]  /*08f0*/  LEA R12, R12, R1.reuse, 0x2 ;  /* 0x000000010c0c7211 */ /* 0x080fe200078e10ff */
[----:B------:R-:W-:Y:S01]  /*0900*/  VIADD R16, R8, 0xfffffffc ;  /* 0xfffffffc08107836 */ /* 0x000fe20000000000 */
[----:B------:R-:W-:-:S03]  /*0910*/  LEA R14, R14, R1, 0x2 ;  /* 0x000000010e0e7211 */ /* 0x000fc600078e10ff */
[----:B------:R-:W2:Y:S01]  /*0920*/  LDL R10, [R10] ;  /* 0x000000000a0a7983 */ /* 0x000ea20000100800 */
[----:B------:R-:W-:Y:S01]  /*0930*/  IADD3 R18, PT, PT, R8, -0x5, RZ ;  /* 0xfffffffb08127810 */ /* 0x000fe20007ffe0ff */
[----:B------:R-:W-:Y:S02]  /*0940*/  IMAD R16, R16, 0x4, R1 ;  /* 0x0000000410107824 */ /* 0x000fe400078e0201 */
[----:B------:R-:W3:Y:S01]  /*0950*/  LDL R7, [R12] ;  /* 0x000000000c077983 */ /* 0x000ee20000100800 */
[----:B------:R-:W-:-:S03]  /*0960*/  IADD3 R20, PT, PT, R8, -0x6, RZ ;  /* 0xfffffffa08147810 */ /* 0x000fc60007ffe0ff */
[----:B------:R-:W4:Y:S01]  /*0970*/  LDL R14, [R14] ;  /* 0x000000000e0e7983 */ /* 0x000f220000100800 */
[-C--:B------:R-:W-:Y:S01]  /*0980*/  LEA R18, R18, R1.reuse, 0x2 ;  /* 0x0000000112127211 */ /* 0x080fe200078e10ff */
[----:B------:R-:W-:Y:S02]  /*0990*/  VIADD R22, R8, 0xfffffff9 ;  /* 0xfffffff908167836 */ /* 0x000fe40000000000 */
[----:B------:R-:W5:Y:S01]  /*09a0*/  LDL R16, [R16] ;  /* 0x0000000010107983 */ /* 0x000f620000100800 */
[-C--:B------:R-:W-:Y:S01]  /*09b0*/  LEA R20, R20, R1.reuse, 0x2 ;  /* 0x0000000114147211 */ /* 0x080fe200078e10ff */
[----:B------:R-:W-:Y:S02]  /*09c0*/  VIADD R8, R8, 0xfffffff8 ;  /* 0xfffffff808087836 */ /* 0x000fe40000000000 */
[----:B------:R-:W5:Y:S01]  /*09d0*/  LDL R18, [R18] ;  /* 0x0000000012127983 */ /* 0x000f620000100800 */
[----:B------:R-:W-:-:S03]  /*09e0*/  LEA R22, R22, R1, 0x2 ;  /* 0x0000000116167211 */ /* 0x000fc600078e10ff */
[----:B------:R-:W5:Y:S01]  /*09f0*/  LDL R20, [R20] ;  /* 0x0000000014147983 */ /* 0x000f620000100800 */
[----:B------:R-:W-:-:S03]  /*0a00*/  LEA R11, R8, R1, 0x2 ;  /* 0x00000001080b7211 */ /* 0x000fc600078e10ff */
[----:B------:R-:W5:Y:S04]  /*0a10*/  LDL R22, [R22] ;  /* 0x0000000016167983 */ /* 0x000f680000100800 */
[----:B------:R-:W5:Y:S01]  /*0a20*/  LDL R12, [R11] ;  /* 0x000000000b0c7983 */ /* 0x000f620000100800 */
[----:B--2---:R-:W-:-:S04]  /*0a30*/  IMAD R10, R5, 0xa, -R10 ;  /* 0x0000000a050a7824 */ /* 0x004fc800078e0a0a */
[----:B---3--:R-:W-:-:S04]  /*0a40*/  IMAD R7, R10, 0xa, -R7 ;  /* 0x0000000a0a077824 */ /* 0x008fc800078e0a07 */
[----:B----4-:R-:W-:-:S04]  /*0a50*/  IMAD R7, R7, 0xa, -R14 ;  /* 0x0000000a07077824 */ /* 0x010fc800078e0a0e */
[----:B-----5:R-:W-:-:S04]  /*0a60*/  IMAD R7, R7, 0xa, -R16 ;  /* 0x0000000a07077824 */ /* 0x020fc800078e0a10 */
[----:B------:R-:W-:-:S04]  /*0a70*/  IMAD R7, R7, 0xa, -R18 ;  /* 0x0000000a07077824 */ /* 0x000fc800078e0a12 */
[----:B------:R-:W-:-:S04]  /*0a80*/  IMAD R7, R7, 0xa, -R20 ;  /* 0x0000000a07077824 */ /* 0x000fc800078e0a14 */
[----:B------:R-:W-:-:S04]  /*0a90*/  IMAD R7, R7, 0xa, -R22 ;  /* 0x0000000a07077824 */ /* 0x000fc800078e0a16 */
[----:B------:R-:W-:-:S05]  /*0aa0*/  IMAD R7, R7, 0xa, -R12 ;  /* 0x0000000a07077824 */ /* 0x000fca00078e0a0c */
[----:B------:R-:W-:-:S07]  /*0ab0*/  IADD3 R5, PT, PT, R7, 0xa98ac7, RZ ;  /* 0x00a98ac707057810 */ /* 0x000fce0007ffe0ff */
.L_x_13:
[----:B------:R-:W-:Y:S05]  /*0ac0*/  BSYNC.RECONVERGENT B2 ;  /* 0x0000000000027941 */ /* 0x000fea0003800200 */
.L_x_12:
[----:B------:R-:W-:Y:S05]  /*0ad0*/  @!P2 BRA `(.L_x_11) ;  /* 0x0000000000a8a947 */ /* 0x000fea0003800000 */
[----:B------:R-:W-:Y:S01]  /*0ae0*/  ISETP.GE.U32.AND P1, PT, R9, 0x4, PT ;  /* 0x000000040900780c */ /* 0x000fe20003f26070 */
[----:B------:R-:W-:Y:S01]  /*0af0*/  BSSY.RECONVERGENT B2, `(.L_x_14) ;  /* 0x0000015000027945 */ /* 0x000fe20003800200 */
[----:B------:R-:W-:-:S04]  /*0b00*/  LOP3.LUT R11, R6, 0x3, RZ, 0xc0, !PT ;  /* 0x00000003060b7812 */ /* 0x000fc800078ec0ff */
[----:B------:R-:W-:-:S07]  /*0b10*/  ISETP.NE.AND P2, PT, R11, RZ, PT ;  /* 0x000000ff0b00720c */ /* 0x000fce0003f45270 */
[----:B------:R-:W-:Y:S06]  /*0b20*/  @!P1 BRA `(.L_x_15) ;  /* 0x0000000000449947 */ /* 0x000fec0003800000 */
[C---:B------:R-:W-:Y:S01]  /*0b30*/  VIADD R6, R8.reuse, 0xffffffff ;  /* 0xffffffff08067836 */ /* 0x040fe20000000000 */
[C---:B------:R-:W-:Y:S01]  /*0b40*/  IADD3 R10, PT, PT, R8.reuse, -0x2, RZ ;  /* 0xfffffffe080a7810 */ /* 0x040fe20007ffe0ff */
[----:B------:R-:W-:-:S03]  /*0b50*/  VIADD R12, R8, 0xfffffffd ;  /* 0xfffffffd080c7836 */ /* 0x000fc60000000000 */
[-C--:B------:R-:W-:Y:S02]  /*0b60*/  LEA R6, R6, R1.reuse, 0x2 ;  /* 0x0000000106067211 */ /* 0x080fe400078e10ff */
[-C--:B------:R-:W-:Y:S01]  /*0b70*/  LEA R10, R10, R1.reuse, 0x2 ;  /* 0x000000010a0a7211 */ /* 0x080fe200078e10ff */
[----:B------:R-:W-:Y:S01]  /*0b80*/  VIADD R8, R8, 0xfffffffc ;  /* 0xfffffffc08087836 */ /* 0x000fe20000000000 */
[-C--:B------:R-:W-:Y:S02]  /*0b90*/  LEA R12, R12, R1.reuse, 0x2 ;  /* 0x000000010c0c7211 */ /* 0x080fe400078e10ff */
[----:B------:R-:W2:Y:S04]  /*0ba0*/  LDL R6, [R6] ;  /* 0x0000000006067983 */ /* 0x000ea80000100800 */
[----:B------:R-:W3:Y:S01]  /*0bb0*/  LDL R10, [R10] ;  /* 0x000000000a0a7983 */ /* 0x000ee20000100800 */
[----:B------:R-:W-:-:S03]  /*0bc0*/  LEA R7, R8, R1, 0x2 ;  /* 0x0000000108077211 */ /* 0x000fc600078e10ff */
[----:B------:R-:W4:Y:S04]  /*0bd0*/  LDL R12, [R12] ;  /* 0x000000000c0c7983 */ /* 0x000f280000100800 */
[----:B------:R-:W5:Y:S01]  /*0be0*/  LDL R14, [R7] ;  /* 0x00000000070e7983 */ /* 0x000f620000100800 */
[----:B--2---:R-:W-:-:S04]  /*0bf0*/  IMAD R5, R5, 0xa, -R6 ;  /* 0x0000000a05057824 */ /* 0x004fc800078e0a06 */
[----:B---3--:R-:W-:-:S04]  /*0c00*/  IMAD R5, R5, 0xa, -R10 ;  /* 0x0000000a05057824 */ /* 0x008fc800078e0a0a */
[----:B----4-:R-:W-:-:S04]  /*0c10*/  IMAD R5, R5, 0xa, -R12 ;  /* 0x0000000a05057824 */ /* 0x010fc800078e0a0c */
[----:B-----5:R-:W-:-:S05]  /*0c20*/  IMAD R5, R5, 0xa, -R14 ;  /* 0x0000000a05057824 */ /* 0x020fca00078e0a0e */
[----:B------:R-:W-:-:S07]  /*0c30*/  IADD3 R5, PT, PT, R5, 0x457, RZ ;  /* 0x0000045705057810 */ /* 0x000fce0007ffe0ff */
.L_x_15:
[----:B------:R-:W-:Y:S05]  /*0c40*/  BSYNC.RECONVERGENT B2 ;  /* 0x0000000000027941 */ /* 0x000fea0003800200 */
.L_x_14:
[----:B------:R-:W-:Y:S05]  /*0c50*/  @!P2 BRA `(.L_x_11) ;  /* 0x000000000048a947 */ /* 0x000fea0003800000 */
[----:B------:R-:W-:-:S05]  /*0c60*/  VIADD R6, R8, 0xffffffff ;  /* 0xffffffff08067836 */ /* 0x000fca0000000000 */
[----:B------:R-:W-:-:S06]  /*0c70*/  LEA R6, R6, R1, 0x2 ;  /* 0x0000000106067211 */ /* 0x000fcc00078e10ff */
[----:B------:R-:W2:Y:S01]  /*0c80*/  LDL R6, [R6] ;  /* 0x0000000006067983 */ /* 0x000ea20000100800 */
[----:B------:R-:W-:Y:S01]  /*0c90*/  ISETP.NE.AND P1, PT, R11, 0x1, PT ;  /* 0x000000010b00780c */ /* 0x000fe20003f25270 */
[----:B--2---:R-:W-:-:S05]  /*0ca0*/  IMAD R5, R5, 0xa, -R6 ;  /* 0x0000000a05057824 */ /* 0x004fca00078e0a06 */
[----:B------:R-:W-:-:S07]  /*0cb0*/  IADD3 R5, PT, PT, R5, 0x1, RZ ;  /* 0x0000000105057810 */ /* 0x000fce0007ffe0ff */
[----:B------:R-:W-:Y:S05]  /*0cc0*/  @!P1 BRA `(.L_x_11) ;  /* 0x00000000002c9947 */ /* 0x000fea0003800000 */
[----:B------:R-:W-:Y:S01]  /*0cd0*/  ISETP.NE.AND P1, PT, R11, 0x2, PT ;  /* 0x000000020b00780c */ /* 0x000fe20003f25270 */
[----:B------:R-:W-:-:S05]  /*0ce0*/  VIADD R6, R8, 0xfffffffe ;  /* 0xfffffffe08067836 */ /* 0x000fca0000000000 */
[----:B------:R-:W-:-:S06]  /*0cf0*/  LEA R6, R6, R1, 0x2 ;  /* 0x0000000106067211 */ /* 0x000fcc00078e10ff */
[----:B------:R-:W2:Y:S01]  /*0d00*/  LDL R6, [R6] ;  /* 0x0000000006067983 */ /* 0x000ea20000100800 */
[----:B------:R-:W-:-:S05]  /*0d10*/  @P1 IADD3 R8, PT, PT, R8, -0x3, RZ ;  /* 0xfffffffd08081810 */ /* 0x000fca0007ffe0ff */
[----:B------:R-:W-:-:S06]  /*0d20*/  @P1 IMAD R8, R8, 0x4, R1 ;  /* 0x0000000408081824 */ /* 0x000fcc00078e0201 */
[----:B------:R-:W3:Y:S01]  /*0d30*/  @P1 LDL R8, [R8] ;  /* 0x0000000008081983 */ /* 0x000ee20000100800 */
[----:B--2---:R-:W-:-:S05]  /*0d40*/  IMAD R5, R5, 0xa, -R6 ;  /* 0x0000000a05057824 */ /* 0x004fca00078e0a06 */
[----:B------:R-:W-:-:S05]  /*0d50*/  IADD3 R5, PT, PT, R5, 0x1, RZ ;  /* 0x0000000105057810 */ /* 0x000fca0007ffe0ff */
[----:B---3--:R-:W-:-:S05]  /*0d60*/  @P1 IMAD R7, R5, 0xa, -R8 ;  /* 0x0000000a05071824 */ /* 0x008fca00078e0a08 */
[----:B------:R-:W-:-:S07]  /*0d70*/  @P1 IADD3 R5, PT, PT, R7, 0x1, RZ ;  /* 0x0000000107051810 */ /* 0x000fce0007ffe0ff */
.L_x_11:
[----:B------:R-:W-:Y:S05]  /*0d80*/  BSYNC.RECONVERGENT B1 ;  /* 0x0000000000017941 */ /* 0x000fea0003800200 */
.L_x_10:
[----:B------:R1:W-:Y:S02]  /*0d90*/  STG.E desc[UR6][R2.64], R5 ;  /* 0x0000000502007986 */ /* 0x0003e4000c101906 */
.L_x_2:
[----:B------:R-:W-:Y:S05]  /*0da0*/  BSYNC.RECONVERGENT B0 ;  /* 0x0000000000007941 */ /* 0x000fea0003800200 */
.L_x_0:
[----:B------:R-:W2:Y:S01]  /*0db0*/  LDCU UR5, c[0x0][0x390] ;  /* 0x00007200ff0577ac */ /* 0x000ea20008000800 */
[----:B------:R-:W-:-:S04]  /*0dc0*/  UIADD3 UR4, UPT, UPT, UR4, 0x1, URZ ;  /* 0x0000000104047890 */ /* 0x000fc8000fffe0ff */
[----:B--2---:R-:W-:-:S09]  /*0dd0*/  UISETP.NE.AND UP0, UPT, UR4, UR5, UPT ;  /* 0x000000050400728c */ /* 0x004fd2000bf05270 */
[----:B------:R-:W-:Y:S05]  /*0de0*/  BRA.U UP0, `(.L_x_16) ;  /* 0xfffffff100b87547 */ /* 0x000fea000b83ffff */
[----:B------:R-:W-:Y:S05]  /*0df0*/  EXIT ;  /* 0x000000000000794d */ /* 0x000fea0003800000 */
.L_x_17:
[----:B------:R-:W-:-:S00]  /*0e00*/  BRA `(.L_x_17) ;  /* 0xfffffffc00fc7947 */ /* 0x000fc0000383ffff */
[----:B------:R-:W-:-:S00]  /*0e10*/  NOP ;  /* 0x0000000000007918 */ /* 0x000fc00000000000 */
        /* <DEDUP_REMOVED lines=14> */
.L_x_18:


//--------------------- .nv.shared.reserved.0     --------------------------
	.section	.nv.shared.reserved.0,"aw",@nobits
	.weak		__nv_reservedSMEM_offset_0_alias
	.size		__nv_reservedSMEM_offset_0_alias, 0, 64
	.other		__nv_reservedSMEM_offset_0_alias,@"STO_CUDA_RESERVED_SHARED STV_DEFAULT"
__nv_reservedSMEM_offset_0_alias:
	.zero		0
	.zero		64


//--------------------- .nv.constant0._Z7replacePiS_i --------------------------
	.section	.nv.constant0._Z7replacePiS_i,"a",@progbits
	.sectionflags	@""
	.align	4
.nv.constant0._Z7replacePiS_i:
	.zero		916


//--------------------- SYMBOLS --------------------------

	.type		.nv.reservedSmem.offset0,@object
	.size		.nv.reservedSmem.offset0,0x4
